	.headerflags	@"EF_CUDA_TEXMODE_UNIFIED EF_CUDA_64BIT_ADDRESS EF_CUDA_ACCELERATORS EF_CUDA_SM90 EF_CUDA_VIRTUAL_SM(EF_CUDA_SM90)"
	.elftype	@"ET_EXEC"


//--------------------- .nv.info                  --------------------------
	.section	.nv.info,"",@"SHT_CUDA_INFO"
	.align	4


	//----- nvinfo : EIATTR_REGCOUNT
	.align		4
        /*0000*/ 	.byte	0x04, 0x2f
        /*0002*/ 	.short	(.L_3 - .L_2)
	.align		4
.L_2:
        /*0004*/ 	.word	index@(triton_poi_fused__native_batch_norm_legit_no_training_relu_10)
        /*0008*/ 	.word	0x00000028


	//----- nvinfo : EIATTR_MIN_STACK_SIZE
	.align		4
.L_3:
        /*000c*/ 	.byte	0x04, 0x12
        /*000e*/ 	.short	(.L_5 - .L_4)
	.align		4
.L_4:
        /*0010*/ 	.word	index@(triton_poi_fused__native_batch_norm_legit_no_training_relu_10)
        /*0014*/ 	.word	0x00000000


	//----- nvinfo : EIATTR_FRAME_SIZE
	.align		4
.L_5:
        /*0018*/ 	.byte	0x04, 0x11
        /*001a*/ 	.short	(.L_7 - .L_6)
	.align		4
.L_6:
        /*001c*/ 	.word	index@(triton_poi_fused__native_batch_norm_legit_no_training_relu_10)
        /*0020*/ 	.word	0x00000000


	//----- nvinfo : EIATTR_MIN_STACK_SIZE
	.align		4
.L_7:
        /*0024*/ 	.byte	0x04, 0x12
        /*0026*/ 	.short	(.L_9 - .L_8)
	.align		4
.L_8:
        /*0028*/ 	.word	index@(triton_poi_fused__native_batch_norm_legit_no_training_relu_10)
        /*002c*/ 	.word	0x00000000
.L_9:


//--------------------- .nv.info.triton_poi_fused__native_batch_norm_legit_no_training_relu_10 --------------------------
	.section	.nv.info.triton_poi_fused__native_batch_norm_legit_no_training_relu_10,"",@"SHT_CUDA_INFO"
	.sectionflags	@""
	.align	4


	//----- nvinfo : EIATTR_CUDA_API_VERSION
	.align		4
        /*0000*/ 	.byte	0x04, 0x37
        /*0002*/ 	.short	(.L_11 - .L_10)
.L_10:
        /*0004*/ 	.word	0x0000007c


	//----- nvinfo : EIATTR_KPARAM_INFO
	.align		4
.L_11:
        /*0008*/ 	.byte	0x04, 0x17
        /*000a*/ 	.short	(.L_13 - .L_12)
.L_12:
        /*000c*/ 	.word	0x00000000
        /*0010*/ 	.short	0x0007
        /*0012*/ 	.short	0x0034
        /*0014*/ 	.byte	0x00, 0xf0, 0x11, 0x00


	//----- nvinfo : EIATTR_KPARAM_INFO
	.align		4
.L_13:
        /*0018*/ 	.byte	0x04, 0x17
        /*001a*/ 	.short	(.L_15 - .L_14)
.L_14:
        /*001c*/ 	.word	0x00000000
        /*0020*/ 	.short	0x0006
        /*0022*/ 	.short	0x0030
        /*0024*/ 	.byte	0x00, 0xf0, 0x11, 0x00


	//----- nvinfo : EIATTR_KPARAM_INFO
	.align		4
.L_15:
        /*0028*/ 	.byte	0x04, 0x17
        /*002a*/ 	.short	(.L_17 - .L_16)
.L_16:
        /*002c*/ 	.word	0x00000000
        /*0030*/ 	.short	0x0005
        /*0032*/ 	.short	0x0028
        /*0034*/ 	.byte	0x00, 0xf4, 0x21, 0x00


	//----- nvinfo : EIATTR_KPARAM_INFO
	.align		4
.L_17:
        /*0038*/ 	.byte	0x04, 0x17
        /*003a*/ 	.short	(.L_19 - .L_18)
.L_18:
        /*003c*/ 	.word	0x00000000
        /*0040*/ 	.short	0x0004
        /*0042*/ 	.short	0x0020
        /*0044*/ 	.byte	0x00, 0xf4, 0x21, 0x00


	//----- nvinfo : EIATTR_KPARAM_INFO
	.align		4
.L_19:
        /*0048*/ 	.byte	0x04, 0x17
        /*004a*/ 	.short	(.L_21 - .L_20)
.L_20:
        /*004c*/ 	.word	0x00000000
        /*0050*/ 	.short	0x0003
        /*0052*/ 	.short	0x0018
        /*0054*/ 	.byte	0x00, 0xf4, 0x21, 0x00


	//----- nvinfo : EIATTR_KPARAM_INFO
	.align		4
.L_21:
        /*0058*/ 	.byte	0x04, 0x17
        /*005a*/ 	.short	(.L_23 - .L_22)
.L_22:
        /*005c*/ 	.word	0x00000000
        /*0060*/ 	.short	0x0002
        /*0062*/ 	.short	0x0010
        /*0064*/ 	.byte	0x00, 0xf4, 0x21, 0x00


	//----- nvinfo : EIATTR_KPARAM_INFO
	.align		4
.L_23:
        /*0068*/ 	.byte	0x04, 0x17
        /*006a*/ 	.short	(.L_25 - .L_24)
.L_24:
        /*006c*/ 	.word	0x00000000
        /*0070*/ 	.short	0x0001
        /*0072*/ 	.short	0x0008
        /*0074*/ 	.byte	0x00, 0xf4, 0x21, 0x00


	//----- nvinfo : EIATTR_KPARAM_INFO
	.align		4
.L_25:
        /*0078*/ 	.byte	0x04, 0x17
        /*007a*/ 	.short	(.L_27 - .L_26)
.L_26:
        /*007c*/ 	.word	0x00000000
        /*0080*/ 	.short	0x0000
        /*0082*/ 	.short	0x0000
        /*0084*/ 	.byte	0x00, 0xf4, 0x21, 0x00


	//----- nvinfo : EIATTR_SPARSE_MMA_MASK
	.align		4
.L_27:
        /*0088*/ 	.byte	0x03, 0x50
        /*008a*/ 	.short	0x0000


	//----- nvinfo : EIATTR_MAXREG_COUNT
	.align		4
        /*008c*/ 	.byte	0x03, 0x1b
        /*008e*/ 	.short	0x00ff


	//----- nvinfo : EIATTR_EXIT_INSTR_OFFSETS
	.align		4
        /*0090*/ 	.byte	0x04, 0x1c
        /*0092*/ 	.short	(.L_29 - .L_28)


	//   ....[0]....
.L_28:
        /*0094*/ 	.word	0x00001c30


	//   ....[1]....
        /*0098*/ 	.word	0x00001c70


	//----- nvinfo : EIATTR_REQNTID
	.align		4
.L_29:
        /*009c*/ 	.byte	0x04, 0x10
        /*009e*/ 	.short	(.L_31 - .L_30)
.L_30:
        /*00a0*/ 	.word	0x00000100
        /*00a4*/ 	.word	0x00000001
        /*00a8*/ 	.word	0x00000001


	//----- nvinfo : EIATTR_CBANK_PARAM_SIZE
	.align		4
.L_31:
        /*00ac*/ 	.byte	0x03, 0x19
        /*00ae*/ 	.short	0x0038


	//----- nvinfo : EIATTR_PARAM_CBANK
	.align		4
        /*00b0*/ 	.byte	0x04, 0x0a
        /*00b2*/ 	.short	(.L_33 - .L_32)
	.align		4
.L_32:
        /*00b4*/ 	.word	index@(.nv.constant0.triton_poi_fused__native_batch_norm_legit_no_training_relu_10)
        /*00b8*/ 	.short	0x0210
        /*00ba*/ 	.short	0x0038


	//----- nvinfo : EIATTR_SW_WAR
	.align		4
.L_33:
        /*00bc*/ 	.byte	0x04, 0x36
        /*00be*/ 	.short	(.L_35 - .L_34)
.L_34:
        /*00c0*/ 	.word	0x00000008
.L_35:


//--------------------- .nv.callgraph             --------------------------
	.section	.nv.callgraph,"",@"SHT_CUDA_CALLGRAPH"
	.align	4
	.sectionentsize	8
	.align		4
        /*0000*/ 	.word	0x00000000
	.align		4
        /*0004*/ 	.word	0xffffffff
	.align		4
        /*0008*/ 	.word	0x00000000
	.align		4
        /*000c*/ 	.word	0xfffffffe
	.align		4
        /*0010*/ 	.word	0x00000000
	.align		4
        /*0014*/ 	.word	0xfffffffd
	.align		4
        /*0018*/ 	.word	0x00000000
	.align		4
        /*001c*/ 	.word	0xfffffffc


//--------------------- .nv.constant4             --------------------------
	.section	.nv.constant4,"a",@progbits
	.align	8
	.align		8
.nv.constant4:
        /*0000*/ 	.dword	_$_str
	.align		8
        /*0008*/ 	.dword	_$_str_$_2


//--------------------- .text.triton_poi_fused__native_batch_norm_legit_no_training_relu_10 --------------------------
	.section	.text.triton_poi_fused__native_batch_norm_legit_no_training_relu_10,"ax",@progbits
	.sectionflags	@"SHF_BARRIERS=1"
	.align	128
        .global         triton_poi_fused__native_batch_norm_legit_no_training_relu_10
        .type           triton_poi_fused__native_batch_norm_legit_no_training_relu_10,@function
        .size           triton_poi_fused__native_batch_norm_legit_no_training_relu_10,(.L_x_1 - triton_poi_fused__native_batch_norm_legit_no_training_relu_10)
        .other          triton_poi_fused__native_batch_norm_legit_no_training_relu_10,@"STO_CUDA_ENTRY STV_DEFAULT"
triton_poi_fused__native_batch_norm_legit_no_training_relu_10:
.text.triton_poi_fused__native_batch_norm_legit_no_training_relu_10:
[----:B------:R-:W0:Y:S01]  /*0000*/  LDC R1, c[0x0][0x28] ;  /* 0x00000a00ff017b82 */ /* 0x000e220000000800 */
[----:B------:R-:W1:Y:S07]  /*0010*/  S2R R35, SR_TID.X ;  /* 0x0000000000237919 */ /* 0x000e6e0000002100 */
[----:B------:R-:W2:Y:S01]  /*0020*/  S2UR UR4, SR_CTAID.Y ;  /* 0x00000000000479c3 */ /* 0x000ea20000002600 */
[----:B------:R-:W-:Y:S01]  /*0030*/  ULDC.64 UR22, c[0x0][0x208] ;  /* 0x0000820000167ab9 */ /* 0x000fe20000000a00 */
[----:B------:R-:W3:Y:S06]  /*0040*/  S2R R0, SR_CTAID.X ;  /* 0x0000000000007919 */ /* 0x000eec0000002500 */
[----:B------:R-:W4:Y:S08]  /*0050*/  LDC.64 R36, c[0x0][0x210] ;  /* 0x00008400ff247b82 */ /* 0x000f300000000a00 */
[----:B------:R-:W5:Y:S01]  /*0060*/  LDC.64 R22, c[0x0][0x218] ;  /* 0x00008600ff167b82 */ /* 0x000f620000000a00 */
[----:B--2---:R-:W-:-:S06]  /*0070*/  USHF.L.U32 UR4, UR4, 0x4, URZ ;  /* 0x0000000404047899 */ /* 0x004fcc000800063f */
[----:B------:R-:W-:Y:S02]  /*0080*/  MOV R3, UR4 ;  /* 0x0000000400037c02 */ /* 0x000fe40008000f00 */
[----:B-1----:R-:W-:-:S04]  /*0090*/  SHF.L.U32 R2, R35, 0x2, RZ ;  /* 0x0000000223027819 */ /* 0x002fc800000006ff */
[----:B------:R-:W-:Y:S02]  /*00a0*/  LOP3.LUT R2, R3, 0xc, R2, 0xf8, !PT ;  /* 0x0000000c03027812 */ /* 0x000fe400078ef802 */
[----:B------:R-:W-:Y:S02]  /*00b0*/  SHF.R.U32.HI R3, RZ, 0x2, R35 ;  /* 0x00000002ff037819 */ /* 0x000fe40000011623 */
[C---:B------:R-:W-:Y:S01]  /*00c0*/  ISETP.GE.AND P4, PT, R2.reuse, 0x500, PT ;  /* 0x000005000200780c */ /* 0x040fe20003f86270 */
[----:B------:R-:W-:Y:S01]  /*00d0*/  IMAD.HI R4, R2, 0x66666667, RZ ;  /* 0x6666666702047827 */ /* 0x000fe200078e02ff */
[----:B------:R-:W-:-:S04]  /*00e0*/  SGXT.U32 R3, R3, 0x6 ;  /* 0x000000060303781a */ /* 0x000fc80000000000 */
[----:B------:R-:W-:Y:S02]  /*00f0*/  SHF.R.U32.HI R5, RZ, 0x1f, R4 ;  /* 0x0000001fff057819 */ /* 0x000fe40000011604 */
[----:B---3--:R-:W-:Y:S02]  /*0100*/  PRMT R3, R3, 0x6540, R0 ;  /* 0x0000654003037816 */ /* 0x008fe40000000000 */
[----:B------:R-:W-:Y:S02]  /*0110*/  LEA.HI.SX32 R5, R4, R5, 0x19 ;  /* 0x0000000504057211 */ /* 0x000fe400078fcaff */
[C---:B------:R-:W-:Y:S02]  /*0120*/  LOP3.LUT R4, R3.reuse, 0x40, RZ, 0xfc, !PT ;  /* 0x0000004003047812 */ /* 0x040fe400078efcff */
[----:B------:R-:W-:Y:S01]  /*0130*/  LOP3.LUT R6, R3, 0x80, RZ, 0xfc, !PT ;  /* 0x0000008003067812 */ /* 0x000fe200078efcff */
[----:B------:R-:W-:Y:S01]  /*0140*/  IMAD R33, R5, -0x140, R2 ;  /* 0xfffffec005217824 */ /* 0x000fe200078e0202 */
[----:B------:R-:W-:-:S02]  /*0150*/  LOP3.LUT R7, R3, 0xc0, RZ, 0xfc, !PT ;  /* 0x000000c003077812 */ /* 0x000fc400078efcff */
[----:B------:R-:W-:Y:S01]  /*0160*/  ISETP.LT.AND P0, PT, R3, 0x3c1, !P4 ;  /* 0x000003c10300780c */ /* 0x000fe20006701270 */
[----:B------:R-:W-:Y:S01]  /*0170*/  IMAD R2, R5, 0x4b140, R33 ;  /* 0x0004b14005027824 */ /* 0x000fe200078e0221 */
[----:B------:R-:W-:Y:S02]  /*0180*/  ISETP.LT.AND P3, PT, R7, 0x3c1, !P4 ;  /* 0x000003c10700780c */ /* 0x000fe40006761270 */
[----:B------:R-:W-:Y:S02]  /*0190*/  CS2R R20, SRZ ;  /* 0x0000000000147805 */ /* 0x000fe4000001ff00 */
[----:B------:R-:W-:Y:S01]  /*01a0*/  ISETP.LT.AND P1, PT, R4, 0x3c1, !P4 ;  /* 0x000003c10400780c */ /* 0x000fe20006721270 */
[----:B------:R-:W-:Y:S01]  /*01b0*/  IMAD R3, R3, 0x140, R2 ;  /* 0x0000014003037824 */ /* 0x000fe200078e0202 */
[----:B------:R-:W-:Y:S01]  /*01c0*/  ISETP.LT.AND P2, PT, R6, 0x3c1, !P4 ;  /* 0x000003c10600780c */ /* 0x000fe20006741270 */
[----:B-----5:R-:W-:Y:S01]  /*01d0*/  IMAD.WIDE R24, R33, 0x4, R22 ;  /* 0x0000000421187825 */ /* 0x020fe200078e0216 */
[----:B------:R-:W-:-:S02]  /*01e0*/  CS2R R4, SRZ ;  /* 0x0000000000047805 */ /* 0x000fc4000001ff00 */
[----:B------:R-:W-:Y:S01]  /*01f0*/  IADD3 R27, R3, 0xa000, RZ ;  /* 0x0000a000031b7810 */ /* 0x000fe20007ffe0ff */
[C---:B------:R-:W-:Y:S01]  /*0200*/  VIADD R9, R3.reuse, 0x5000 ;  /* 0x0000500003097836 */ /* 0x040fe20000000000 */
[----:B------:R-:W-:Y:S01]  /*0210*/  IADD3 R13, R3, 0xf000, RZ ;  /* 0x0000f000030d7810 */ /* 0x000fe20007ffe0ff */
[--C-:B----4-:R-:W-:Y:S01]  /*0220*/  IMAD.WIDE R10, R3, 0x4, R36.reuse ;  /* 0x00000004030a7825 */ /* 0x110fe200078e0224 */
[----:B------:R-:W-:Y:S02]  /*0230*/  CS2R R22, SRZ ;  /* 0x0000000000167805 */ /* 0x000fe4000001ff00 */
[----:B------:R-:W-:Y:S01]  /*0240*/  CS2R R6, SRZ ;  /* 0x0000000000067805 */ /* 0x000fe2000001ff00 */
[----:B------:R-:W-:-:S04]  /*0250*/  IMAD.WIDE R2, R9, 0x4, R36 ;  /* 0x0000000409027825 */ /* 0x000fc800078e0224 */
[--C-:B------:R-:W-:Y:S01]  /*0260*/  IMAD.WIDE R26, R27, 0x4, R36.reuse ;  /* 0x000000041b1a7825 */ /* 0x100fe200078e0224 */
[----:B------:R-:W2:Y:S03]  /*0270*/  @P0 LDG.E.EL.128 R4, desc[UR22][R10.64] ;  /* 0x000000160a040981 */ /* 0x000ea6000c2e1d00 */
[----:B------:R-:W-:-:S05]  /*0280*/  IMAD.WIDE R36, R13, 0x4, R36 ;  /* 0x000000040d247825 */ /* 0x000fca00078e0224 */
[----:B------:R1:W3:Y:S02]  /*0290*/  @P3 LDG.E.EL.128 R20, desc[UR22][R36.64] ;  /* 0x0000001624143981 */ /* 0x0002e4000c2e1d00 */
[----:B-1----:R-:W1:Y:S01]  /*02a0*/  LDC.64 R36, c[0x0][0x220] ;  /* 0x00008800ff247b82 */ /* 0x002e620000000a00 */
[----:B------:R-:W-:Y:S02]  /*02b0*/  CS2R R12, SRZ ;  /* 0x00000000000c7805 */ /* 0x000fe4000001ff00 */
[----:B------:R-:W-:Y:S02]  /*02c0*/  CS2R R14, SRZ ;  /* 0x00000000000e7805 */ /* 0x000fe4000001ff00 */
[----:B------:R-:W-:Y:S02]  /*02d0*/  CS2R R16, SRZ ;  /* 0x0000000000107805 */ /* 0x000fe4000001ff00 */
[----:B------:R-:W-:Y:S02]  /*02e0*/  CS2R R18, SRZ ;  /* 0x0000000000127805 */ /* 0x000fe4000001ff00 */
[----:B------:R-:W-:-:S02]  /*02f0*/  CS2R R8, SRZ ;  /* 0x0000000000087805 */ /* 0x000fc4000001ff00 */
[----:B------:R-:W-:Y:S02]  /*0300*/  CS2R R10, SRZ ;  /* 0x00000000000a7805 */ /* 0x000fe4000001ff00 */
[----:B------:R-:W-:Y:S02]  /*0310*/  CS2R R28, SRZ ;  /* 0x00000000001c7805 */ /* 0x000fe4000001ff00 */
[----:B------:R-:W-:Y:S01]  /*0320*/  CS2R R30, SRZ ;  /* 0x00000000001e7805 */ /* 0x000fe2000001ff00 */
[----:B------:R4:W5:Y:S04]  /*0330*/  @P1 LDG.E.EL.128 R12, desc[UR22][R2.64] ;  /* 0x00000016020c1981 */ /* 0x000968000c2e1d00 */
[----:B------:R-:W2:Y:S04]  /*0340*/  @!P4 LDG.E.EL.128 R8, desc[UR22][R24.64] ;  /* 0x000000161808c981 */ /* 0x000ea8000c2e1d00 */
[----:B------:R-:W3:Y:S01]  /*0350*/  @P2 LDG.E.EL.128 R16, desc[UR22][R26.64] ;  /* 0x000000161a102981 */ /* 0x000ee2000c2e1d00 */
[----:B----4-:R-:W4:Y:S01]  /*0360*/  LDC.64 R2, c[0x0][0x228] ;  /* 0x00008a00ff027b82 */ /* 0x010f220000000a00 */
[----:B-1----:R-:W-:-:S05]  /*0370*/  IMAD.WIDE R36, R33, 0x4, R36 ;  /* 0x0000000421247825 */ /* 0x002fca00078e0224 */
[----:B------:R4:W3:Y:S02]  /*0380*/  @!P4 LDG.E.EL.128 R28, desc[UR22][R36.64] ;  /* 0x00000016241cc981 */ /* 0x0008e4000c2e1d00 */
[----:B----4-:R-:W-:Y:S02]  /*0390*/  IMAD.WIDE R36, R33, 0x4, R2 ;  /* 0x0000000421247825 */ /* 0x010fe400078e0202 */
[----:B------:R-:W1:Y:S01]  /*03a0*/  LDC.64 R2, c[0x0][0x230] ;  /* 0x00008c00ff027b82 */ /* 0x000e620000000a00 */
[----:B------:R-:W-:Y:S02]  /*03b0*/  PRMT R0, R35, 0x6540, R0 ;  /* 0x0000654023007816 */ /* 0x000fe40000000000 */
[----:B0-----:R-:W-:Y:S02]  /*03c0*/  CS2R R24, SRZ ;  /* 0x0000000000187805 */ /* 0x001fe4000001ff00 */
[----:B------:R-:W-:Y:S02]  /*03d0*/  CS2R R26, SRZ ;  /* 0x00000000001a7805 */ /* 0x000fe4000001ff00 */
[----:B------:R-:W-:-:S04]  /*03e0*/  CS2R R34, SRZ ;  /* 0x0000000000227805 */ /* 0x000fc8000001ff00 */
[----:B------:R-:W4:Y:S01]  /*03f0*/  @!P4 LDG.E.EL.128 R24, desc[UR22][R36.64] ;  /* 0x000000162418c981 */ /* 0x000f22000c2e1d00 */
[----:B-1----:R-:W-:Y:S01]  /*0400*/  IMAD.WIDE R2, R33, 0x4, R2 ;  /* 0x0000000421027825 */ /* 0x002fe200078e0202 */
[----:B------:R-:W-:-:S06]  /*0410*/  CS2R R32, SRZ ;  /* 0x0000000000207805 */ /* 0x000fcc000001ff00 */
[----:B------:R0:W4:Y:S02]  /*0420*/  @!P4 LDG.E.EL.128 R32, desc[UR22][R2.64] ;  /* 0x000000160220c981 */ /* 0x000124000c2e1d00 */
[----:B0-----:R-:W0:Y:S01]  /*0430*/  S2R R3, SR_TID.X ;  /* 0x0000000000037919 */ /* 0x001e220000002100 */
[----:B------:R-:W1:Y:S01]  /*0440*/  S2UR UR9, SR_CgaCtaId ;  /* 0x00000000000979c3 */ /* 0x000e620000008800 */
[----:B------:R-:W-:Y:S01]  /*0450*/  UMOV UR5, 0x400 ;  /* 0x0000040000057882 */ /* 0x000fe20000000000 */
[----:B------:R-:W-:Y:S02]  /*0460*/  UIADD3 UR8, UR4, 0xe, URZ ;  /* 0x0000000e04087890 */ /* 0x000fe4000fffe03f */
[----:B-1----:R-:W-:Y:S01]  /*0470*/  UPRMT UR9, UR9, 0x654, UR5 ;  /* 0x0000065409097896 */ /* 0x002fe20008000005 */
[----:B0-----:R-:W-:-:S04]  /*0480*/  SHF.R.U32.HI R36, RZ, 0x2, R3 ;  /* 0x00000002ff247819 */ /* 0x001fc80000011603 */
[----:B------:R-:W-:Y:S01]  /*0490*/  SGXT.U32 R36, R36, 0x6 ;  /* 0x000000062424781a */ /* 0x000fe20000000000 */
[----:B------:R-:W-:Y:S02]  /*04a0*/  UIMAD.WIDE UR12, UR4, 0x66666667, URZ ;  /* 0x66666667040c78a5 */ /* 0x000fe4000f8e023f */
[----:B------:R-:W-:-:S04]  /*04b0*/  UIADD3 UR14, UR4, 0x1, URZ ;  /* 0x00000001040e7890 */ /* 0x000fc8000fffe03f */
[----:B------:R-:W-:Y:S02]  /*04c0*/  UIMAD.WIDE UR10, UR14, 0x66666667, URZ ;  /* 0x666666670e0a78a5 */ /* 0x000fe4000f8e023f */
[----:B------:R-:W-:Y:S02]  /*04d0*/  UIADD3 UR6, UR4, 0xc, URZ ;  /* 0x0000000c04067890 */ /* 0x000fe4000fffe03f */
[----:B------:R-:W-:Y:S01]  /*04e0*/  UIADD3 UR7, UR4, 0xd, URZ ;  /* 0x0000000d04077890 */ /* 0x000fe2000fffe03f */
[C---:B--2---:R-:W-:Y:S01]  /*04f0*/  FADD R4, -R8.reuse, R4 ;  /* 0x0000000408047221 */ /* 0x044fe20000000100 */
[C---:B-----5:R-:W-:Y:S01]  /*0500*/  FADD R12, -R8.reuse, R12 ;  /* 0x0000000c080c7221 */ /* 0x060fe20000000100 */
[C---:B---3--:R-:W-:Y:S01]  /*0510*/  FADD R20, -R8.reuse, R20 ;  /* 0x0000001408147221 */ /* 0x048fe20000000100 */
[----:B------:R-:W-:Y:S01]  /*0520*/  FADD R16, -R8, R16 ;  /* 0x0000001008107221 */ /* 0x000fe20000000100 */
[----:B------:R-:W-:-:S06]  /*0530*/  FADD R8, R28, 0.0010000000474974513054 ;  /* 0x3a83126f1c087421 */ /* 0x000fcc0000000000 */
[----:B------:R-:W0:Y:S01]  /*0540*/  MUFU.SQRT R8, R8 ;  /* 0x0000000800087308 */ /* 0x000e220000002000 */
[----:B------:R-:W-:Y:S01]  /*0550*/  FADD R28, R29, 0.0010000000474974513054 ;  /* 0x3a83126f1d1c7421 */ /* 0x000fe20000000000 */
[----:B------:R-:W-:Y:S01]  /*0560*/  FADD R31, R31, 0.0010000000474974513054 ;  /* 0x3a83126f1f1f7421 */ /* 0x000fe20000000000 */
[----:B------:R-:W-:-:S05]  /*0570*/  FADD R30, R30, 0.0010000000474974513054 ;  /* 0x3a83126f1e1e7421 */ /* 0x000fca0000000000 */
[----:B------:R-:W1:Y:S08]  /*0580*/  MUFU.SQRT R29, R31 ;  /* 0x0000001f001d7308 */ /* 0x000e700000002000 */
[----:B------:R-:W2:Y:S01]  /*0590*/  MUFU.SQRT R28, R28 ;  /* 0x0000001c001c7308 */ /* 0x000ea20000002000 */
[C---:B0-----:R-:W-:Y:S02]  /*05a0*/  FSETP.GT.AND P4, PT, R8.reuse, 8.50705917302346158658e+37, PT ;  /* 0x7e8000000800780b */ /* 0x041fe40003f84000 */
[----:B------:R-:W-:-:S05]  /*05b0*/  FSETP.GEU.AND P5, PT, R8, 1.175494350822287508e-38, PT ;  /* 0x008000000800780b */ /* 0x000fca0003fae000 */
[----:B------:R-:W0:Y:S01]  /*05c0*/  MUFU.SQRT R2, R30 ;  /* 0x0000001e00027308 */ /* 0x000e220000002000 */
[C---:B------:R-:W-:Y:S01]  /*05d0*/  FADD R6, -R10.reuse, R6 ;  /* 0x000000060a067221 */ /* 0x040fe20000000100 */
[C---:B------:R-:W-:Y:S01]  /*05e0*/  FADD R14, -R10.reuse, R14 ;  /* 0x0000000e0a0e7221 */ /* 0x040fe20000000100 */
[C---:B------:R-:W-:Y:S01]  /*05f0*/  FADD R18, -R10.reuse, R18 ;  /* 0x000000120a127221 */ /* 0x040fe20000000100 */
[----:B------:R-:W-:Y:S01]  /*0600*/  FADD R22, -R10, R22 ;  /* 0x000000160a167221 */ /* 0x000fe20000000100 */
[----:B------:R-:W-:Y:S02]  /*0610*/  IMAD.MOV.U32 R10, RZ, RZ, 0x3e800000 ;  /* 0x3e800000ff0a7424 */ /* 0x000fe400078e00ff */
[C---:B------:R-:W-:Y:S01]  /*0620*/  FADD R5, -R9.reuse, R5 ;  /* 0x0000000509057221 */ /* 0x040fe20000000100 */
[C---:B------:R-:W-:Y:S01]  /*0630*/  FADD R13, -R9.reuse, R13 ;  /* 0x0000000d090d7221 */ /* 0x040fe20000000100 */
[C---:B------:R-:W-:Y:S01]  /*0640*/  FADD R17, -R9.reuse, R17 ;  /* 0x0000001109117221 */ /* 0x040fe20000000100 */
[----:B------:R-:W-:Y:S01]  /*0650*/  FADD R21, -R9, R21 ;  /* 0x0000001509157221 */ /* 0x000fe20000000100 */
[----:B-1----:R-:W-:Y:S01]  /*0660*/  FSETP.GT.AND P3, PT, R29, 8.50705917302346158658e+37, PT ;  /* 0x7e8000001d00780b */ /* 0x002fe20003f64000 */
[----:B------:R-:W-:Y:S01]  /*0670*/  @P4 FMUL R8, R8, 0.25 ;  /* 0x3e80000008084820 */ /* 0x000fe20000400000 */
[----:B------:R-:W-:-:S02]  /*0680*/  FSEL R9, R10, 1, P4 ;  /* 0x3f8000000a097808 */ /* 0x000fc40002000000 */
[----:B--2---:R-:W-:Y:S02]  /*0690*/  FSETP.GT.AND P1, PT, R28, 8.50705917302346158658e+37, PT ;  /* 0x7e8000001c00780b */ /* 0x004fe40003f24000 */
[----:B0-----:R-:W-:Y:S02]  /*06a0*/  FSETP.GT.AND P4, PT, R2, 8.50705917302346158658e+37, PT ;  /* 0x7e8000000200780b */ /* 0x001fe40003f84000 */
[----:B------:R-:W-:Y:S01]  /*06b0*/  FSETP.GEU.AND P2, PT, R29, 1.175494350822287508e-38, PT ;  /* 0x008000001d00780b */ /* 0x000fe20003f4e000 */
[----:B------:R-:W-:Y:S01]  /*06c0*/  @!P5 FMUL R8, R8, 16777216 ;  /* 0x4b8000000808d820 */ /* 0x000fe20000400000 */
[----:B------:R-:W-:Y:S01]  /*06d0*/  FSETP.GEU.AND P0, PT, R28, 1.175494350822287508e-38, PT ;  /* 0x008000001c00780b */ /* 0x000fe20003f0e000 */
[----:B------:R-:W-:Y:S01]  /*06e0*/  @!P5 FMUL R9, R9, 16777216 ;  /* 0x4b8000000909d820 */ /* 0x000fe20000400000 */
[----:B------:R-:W-:Y:S01]  /*06f0*/  FSETP.GEU.AND P5, PT, R2, 1.175494350822287508e-38, PT ;  /* 0x008000000200780b */ /* 0x000fe20003fae000 */
[----:B------:R-:W-:Y:S02]  /*0700*/  @P3 FMUL R29, R29, 0.25 ;  /* 0x3e8000001d1d3820 */ /* 0x000fe40000400000 */
[----:B------:R-:W0:Y:S02]  /*0710*/  MUFU.RCP R8, R8 ;  /* 0x0000000800087308 */ /* 0x000e240000001000 */
[----:B------:R-:W-:-:S02]  /*0720*/  @P1 FMUL R28, R28, 0.25 ;  /* 0x3e8000001c1c1820 */ /* 0x000fc40000400000 */
[----:B------:R-:W-:Y:S02]  /*0730*/  @P4 FMUL R2, R2, 0.25 ;  /* 0x3e80000002024820 */ /* 0x000fe40000400000 */
[----:B------:R-:W-:Y:S02]  /*0740*/  @!P2 FMUL R29, R29, 16777216 ;  /* 0x4b8000001d1da820 */ /* 0x000fe40000400000 */
[----:B------:R-:W-:Y:S02]  /*0750*/  @!P0 FMUL R28, R28, 16777216 ;  /* 0x4b8000001c1c8820 */ /* 0x000fe40000400000 */
[----:B------:R-:W-:Y:S02]  /*0760*/  @!P5 FMUL R2, R2, 16777216 ;  /* 0x4b8000000202d820 */ /* 0x000fe40000400000 */
[----:B------:R-:W1:Y:S01]  /*0770*/  MUFU.RCP R29, R29 ;  /* 0x0000001d001d7308 */ /* 0x000e620000001000 */
[----:B------:R-:W-:Y:S01]  /*0780*/  FADD R7, -R11, R7 ;  /* 0x000000070b077221 */ /* 0x000fe20000000100 */
[----:B0-----:R-:W-:Y:S01]  /*0790*/  FMUL R9, R8, R9 ;  /* 0x0000000908097220 */ /* 0x001fe20000400000 */
[----:B------:R-:W-:-:S05]  /*07a0*/  FSEL R8, R10, 1, P3 ;  /* 0x3f8000000a087808 */ /* 0x000fca0001800000 */
[----:B------:R-:W0:Y:S01]  /*07b0*/  MUFU.RCP R28, R28 ;  /* 0x0000001c001c7308 */ /* 0x000e220000001000 */
[C---:B------:R-:W-:Y:S01]  /*07c0*/  FADD R15, -R11.reuse, R15 ;  /* 0x0000000f0b0f7221 */ /* 0x040fe20000000100 */
[C---:B------:R-:W-:Y:S01]  /*07d0*/  FADD R19, -R11.reuse, R19 ;  /* 0x000000130b137221 */ /* 0x040fe20000000100 */
[----:B------:R-:W-:-:S05]  /*07e0*/  FADD R23, -R11, R23 ;  /* 0x000000170b177221 */ /* 0x000fca0000000100 */
[----:B------:R-:W2:Y:S01]  /*07f0*/  MUFU.RCP R2, R2 ;  /* 0x0000000200027308 */ /* 0x000ea20000001000 */
[C---:B------:R-:W-:Y:S02]  /*0800*/  FSEL R11, R10.reuse, 1, P1 ;  /* 0x3f8000000a0b7808 */ /* 0x040fe40000800000 */
[----:B------:R-:W-:Y:S01]  /*0810*/  FSEL R31, R10, 1, P4 ;  /* 0x3f8000000a1f7808 */ /* 0x000fe20002000000 */
[----:B------:R-:W-:Y:S02]  /*0820*/  @!P2 FMUL R8, R8, 16777216 ;  /* 0x4b8000000808a820 */ /* 0x000fe40000400000 */
[----:B------:R-:W-:Y:S02]  /*0830*/  @!P0 FMUL R11, R11, 16777216 ;  /* 0x4b8000000b0b8820 */ /* 0x000fe40000400000 */
[----:B------:R-:W-:Y:S01]  /*0840*/  @!P5 FMUL R31, R31, 16777216 ;  /* 0x4b8000001f1fd820 */ /* 0x000fe20000400000 */
[----:B-1----:R-:W-:Y:S01]  /*0850*/  FMUL R30, R29, R8 ;  /* 0x000000081d1e7220 */ /* 0x002fe20000400000 */
[----:B0-----:R-:W-:-:S03]  /*0860*/  FMUL R8, R28, R11 ;  /* 0x0000000b1c087220 */ /* 0x001fc60000400000 */
[C---:B------:R-:W-:Y:S01]  /*0870*/  FMUL R10, R30.reuse, R23 ;  /* 0x000000171e0a7220 */ /* 0x040fe20000400000 */
[----:B------:R-:W-:Y:S01]  /*0880*/  FMUL R28, R30, R15 ;  /* 0x0000000f1e1c7220 */ /* 0x000fe20000400000 */
[----:B--2---:R-:W-:Y:S01]  /*0890*/  FMUL R11, R2, R31 ;  /* 0x0000001f020b7220 */ /* 0x004fe20000400000 */
[C---:B------:R-:W-:Y:S01]  /*08a0*/  FMUL R2, R30.reuse, R19 ;  /* 0x000000131e027220 */ /* 0x040fe20000400000 */
[----:B------:R-:W-:Y:S01]  /*08b0*/  FMUL R30, R30, R7 ;  /* 0x000000071e1e7220 */ /* 0x000fe20000400000 */
[----:B------:R-:W-:-:S04]  /*08c0*/  SHF.L.U32 R7, R3, 0xa, RZ ;  /* 0x0000000a03077819 */ /* 0x000fc800000006ff */
[----:B------:R-:W-:-:S04]  /*08d0*/  LOP3.LUT R15, R7, 0xc00, RZ, 0xc0, !PT ;  /* 0x00000c00070f7812 */ /* 0x000fc800078ec0ff */
[C---:B------:R-:W-:Y:S02]  /*08e0*/  LOP3.LUT R19, R15.reuse, 0x100, RZ, 0xfc, !PT ;  /* 0x000001000f137812 */ /* 0x040fe400078efcff */
[C---:B------:R-:W-:Y:S02]  /*08f0*/  LOP3.LUT R23, R15.reuse, 0x200, RZ, 0xfc, !PT ;  /* 0x000002000f177812 */ /* 0x040fe400078efcff */
[C---:B------:R-:W-:Y:S02]  /*0900*/  LOP3.LUT R29, R15.reuse, 0x300, RZ, 0xfc, !PT ;  /* 0x000003000f1d7812 */ /* 0x040fe400078efcff */
[C---:B------:R-:W-:Y:S02]  /*0910*/  LOP3.LUT R7, R15.reuse, R36, RZ, 0xfc, !PT ;  /* 0x000000240f077212 */ /* 0x040fe400078efcff */
[----:B------:R-:W-:Y:S02]  /*0920*/  LEA.HI R36, R15, UR9, RZ, 0x1a ;  /* 0x000000090f247c11 */ /* 0x000fe4000f8fd0ff */
[----:B------:R-:W-:-:S02]  /*0930*/  LEA.HI R19, R19, UR9, RZ, 0x1a ;  /* 0x0000000913137c11 */ /* 0x000fc4000f8fd0ff */
[----:B------:R-:W-:Y:S02]  /*0940*/  LEA.HI R15, R23, UR9, RZ, 0x1a ;  /* 0x00000009170f7c11 */ /* 0x000fe4000f8fd0ff */
[----:B------:R-:W-:Y:S01]  /*0950*/  LEA.HI R29, R29, UR9, RZ, 0x1a ;  /* 0x000000091d1d7c11 */ /* 0x000fe2000f8fd0ff */
[C---:B------:R-:W-:Y:S01]  /*0960*/  IMAD R19, R7.reuse, 0x4, R19 ;  /* 0x0000000407137824 */ /* 0x040fe200078e0213 */
[C---:B------:R-:W-:Y:S02]  /*0970*/  LEA R23, R7.reuse, R36, 0x2 ;  /* 0x0000002407177211 */ /* 0x040fe400078e10ff */
[----:B------:R-:W-:Y:S01]  /*0980*/  LEA R15, R7, R15, 0x2 ;  /* 0x0000000f070f7211 */ /* 0x000fe200078e10ff */
[----:B------:R-:W-:Y:S01]  /*0990*/  FMUL R31, R11, R18 ;  /* 0x000000120b1f7220 */ /* 0x000fe20000400000 */
[----:B------:R-:W-:Y:S01]  /*09a0*/  LEA R7, R7, R29, 0x2 ;  /* 0x0000001d07077211 */ /* 0x000fe200078e10ff */
[C---:B------:R-:W-:Y:S01]  /*09b0*/  FMUL R29, R11.reuse, R22 ;  /* 0x000000160b1d7220 */ /* 0x040fe20000400000 */
[C---:B------:R-:W-:Y:S01]  /*09c0*/  FMUL R37, R11.reuse, R14 ;  /* 0x0000000e0b257220 */ /* 0x040fe20000400000 */
[----:B------:R-:W-:Y:S01]  /*09d0*/  FMUL R11, R11, R6 ;  /* 0x000000060b0b7220 */ /* 0x000fe20000400000 */
[C---:B------:R-:W-:Y:S01]  /*09e0*/  FMUL R20, R9.reuse, R20 ;  /* 0x0000001409147220 */ /* 0x040fe20000400000 */
[C---:B------:R-:W-:Y:S01]  /*09f0*/  FMUL R16, R9.reuse, R16 ;  /* 0x0000001009107220 */ /* 0x040fe20000400000 */
[C---:B------:R-:W-:Y:S01]  /*0a00*/  FMUL R6, R9.reuse, R12 ;  /* 0x0000000c09067220 */ /* 0x040fe20000400000 */
[----:B------:R-:W-:Y:S01]  /*0a10*/  FMUL R9, R9, R4 ;  /* 0x0000000409097220 */ /* 0x000fe20000400000 */
[----:B------:R-:W-:Y:S01]  /*0a20*/  IMAD.U32 R12, RZ, RZ, UR4 ;  /* 0x00000004ff0c7e24 */ /* 0x000fe2000f8e00ff */
[----:B------:R-:W-:-:S02]  /*0a30*/  ISETP.GE.AND P0, PT, R0, 0x3c1, PT ;  /* 0x000003c10000780c */ /* 0x000fc40003f06270 */
[----:B------:R-:W-:Y:S01]  /*0a40*/  MOV R4, UR8 ;  /* 0x0000000800047c02 */ /* 0x000fe20008000f00 */
[----:B------:R-:W-:Y:S01]  /*0a50*/  FMUL R14, R8, R13 ;  /* 0x0000000d080e7220 */ /* 0x000fe20000400000 */
[----:B------:R-:W-:Y:S01]  /*0a60*/  ISETP.LT.AND P5, PT, R12, 0x500, !P0 ;  /* 0x000005000c00780c */ /* 0x000fe200047a1270 */
[----:B------:R-:W-:Y:S01]  /*0a70*/  FMUL R12, R8, R17 ;  /* 0x00000011080c7220 */ /* 0x000fe20000400000 */
[----:B------:R-:W-:Y:S01]  /*0a80*/  ISETP.LT.AND P1, PT, R4, 0x500, !P0 ;  /* 0x000005000400780c */ /* 0x000fe20004721270 */
[C---:B------:R-:W-:Y:S01]  /*0a90*/  FMUL R4, R8.reuse, R21 ;  /* 0x0000001508047220 */ /* 0x040fe20000400000 */
[----:B------:R-:W-:-:S04]  /*0aa0*/  FMUL R8, R8, R5 ;  /* 0x0000000508087220 */ /* 0x000fc80000400000 */
[----:B----4-:R-:W-:Y:S01]  /*0ab0*/  FFMA R8, R8, R25, R33 ;  /* 0x0000001908087223 */ /* 0x010fe20000000021 */
[----:B------:R-:W-:Y:S01]  /*0ac0*/  FFMA R5, R9, R24, R32 ;  /* 0x0000001809057223 */ /* 0x000fe20000000020 */
[----:B------:R-:W-:Y:S01]  /*0ad0*/  FFMA R11, R11, R26, R34 ;  /* 0x0000001a0b0b7223 */ /* 0x000fe20000000022 */
[----:B------:R-:W-:Y:S02]  /*0ae0*/  FFMA R30, R30, R27, R35 ;  /* 0x0000001b1e1e7223 */ /* 0x000fe40000000023 */
[----:B------:R-:W-:Y:S01]  /*0af0*/  FSETP.GEU.AND P2, PT, R8, RZ, PT ;  /* 0x000000ff0800720b */ /* 0x000fe20003f4e000 */
[----:B------:R-:W-:Y:S01]  /*0b00*/  FFMA R6, R6, R24, R32 ;  /* 0x0000001806067223 */ /* 0x000fe20000000020 */
[----:B------:R-:W-:Y:S01]  /*0b10*/  FSETP.GEU.AND P4, PT, R5, RZ, PT ;  /* 0x000000ff0500720b */ /* 0x000fe20003f8e000 */
[----:B------:R-:W-:Y:S01]  /*0b20*/  FFMA R37, R37, R26, R34 ;  /* 0x0000001a25257223 */ /* 0x000fe20000000022 */
[----:B------:R-:W-:Y:S02]  /*0b30*/  FSETP.GEU.AND P3, PT, R11, RZ, PT ;  /* 0x000000ff0b00720b */ /* 0x000fe40003f6e000 */
[----:B------:R-:W-:-:S02]  /*0b40*/  FSEL R8, R8, RZ, P2 ;  /* 0x000000ff08087208 */ /* 0x000fc40001000000 */
[----:B------:R-:W-:Y:S01]  /*0b50*/  FSETP.GEU.AND P2, PT, R30, RZ, PT ;  /* 0x000000ff1e00720b */ /* 0x000fe20003f4e000 */
[----:B------:R-:W-:Y:S01]  /*0b60*/  FFMA R9, R14, R25, R33 ;  /* 0x000000190e097223 */ /* 0x000fe20000000021 */
[----:B------:R-:W-:Y:S01]  /*0b70*/  FSEL R14, R5, RZ, P4 ;  /* 0x000000ff050e7208 */ /* 0x000fe20002000000 */
[----:B------:R-:W-:Y:S01]  /*0b80*/  FFMA R28, R28, R27, R35 ;  /* 0x0000001b1c1c7223 */ /* 0x000fe20000000023 */
[----:B------:R-:W-:Y:S01]  /*0b90*/  FSEL R18, R11, RZ, P3 ;  /* 0x000000ff0b127208 */ /* 0x000fe20001800000 */
[-CC-:B------:R-:W-:Y:S01]  /*0ba0*/  FFMA R16, R16, R24.reuse, R32.reuse ;  /* 0x0000001810107223 */ /* 0x180fe20000000020 */
[----:B------:R-:W-:Y:S02]  /*0bb0*/  FSETP.GEU.AND P3, PT, R6, RZ, PT ;  /* 0x000000ff0600720b */ /* 0x000fe40003f6e000 */
[----:B------:R-:W-:Y:S02]  /*0bc0*/  FSEL R30, R30, RZ, P2 ;  /* 0x000000ff1e1e7208 */ /* 0x000fe40001000000 */
[C---:B------:R-:W-:Y:S01]  /*0bd0*/  FSETP.GEU.AND P2, PT, R37.reuse, RZ, PT ;  /* 0x000000ff2500720b */ /* 0x040fe20003f4e000 */
[----:B------:R0:W-:Y:S01]  /*0be0*/  STS [R23], R14 ;  /* 0x0000000e17007388 */ /* 0x0001e20000000800 */
[----:B------:R-:W-:Y:S01]  /*0bf0*/  FSEL R6, R6, RZ, P3 ;  /* 0x000000ff06067208 */ /* 0x000fe20001800000 */
[----:B------:R-:W-:Y:S01]  /*0c00*/  FFMA R12, R12, R25, R33 ;  /* 0x000000190c0c7223 */ /* 0x000fe20000000021 */
[----:B------:R-:W-:Y:S01]  /*0c10*/  FSETP.GEU.AND P3, PT, R28, RZ, PT ;  /* 0x000000ff1c00720b */ /* 0x000fe20003f6e000 */
[----:B------:R-:W-:Y:S01]  /*0c20*/  FFMA R2, R2, R27, R35 ;  /* 0x0000001b02027223 */ /* 0x000fe20000000023 */
[----:B------:R-:W-:Y:S01]  /*0c30*/  FFMA R20, R20, R24, R32 ;  /* 0x0000001814147223 */ /* 0x000fe20000000020 */
[----:B0-----:R-:W-:-:S02]  /*0c40*/  FSEL R14, R37, RZ, P2 ;  /* 0x000000ff250e7208 */ /* 0x001fc40001000000 */
[----:B------:R-:W-:Y:S02]  /*0c50*/  FSETP.GEU.AND P2, PT, R16, RZ, PT ;  /* 0x000000ff1000720b */ /* 0x000fe40003f4e000 */
[----:B------:R-:W-:Y:S01]  /*0c60*/  FSEL R28, R28, RZ, P3 ;  /* 0x000000ff1c1c7208 */ /* 0x000fe20001800000 */
[----:B------:R-:W-:Y:S01]  /*0c70*/  FFMA R4, R4, R25, R33 ;  /* 0x0000001904047223 */ /* 0x000fe20000000021 */
[----:B------:R-:W-:Y:S01]  /*0c80*/  FSETP.GEU.AND P3, PT, R12, RZ, PT ;  /* 0x000000ff0c00720b */ /* 0x000fe20003f6e000 */
[-CC-:B------:R-:W-:Y:S01]  /*0c90*/  FFMA R31, R31, R26.reuse, R34.reuse ;  /* 0x0000001a1f1f7223 */ /* 0x180fe20000000022 */
[----:B------:R-:W-:Y:S02]  /*0ca0*/  FSEL R16, R16, RZ, P2 ;  /* 0x000000ff10107208 */ /* 0x000fe40001000000 */
[----:B------:R-:W-:Y:S02]  /*0cb0*/  FSETP.GEU.AND P4, PT, R9, RZ, PT ;  /* 0x000000ff0900720b */ /* 0x000fe40003f8e000 */
[----:B------:R-:W-:Y:S01]  /*0cc0*/  FSETP.GEU.AND P2, PT, R2, RZ, PT ;  /* 0x000000ff0200720b */ /* 0x000fe20003f4e000 */
[----:B------:R-:W-:Y:S01]  /*0cd0*/  FFMA R29, R29, R26, R34 ;  /* 0x0000001a1d1d7223 */ /* 0x000fe20000000022 */
[----:B------:R-:W-:Y:S01]  /*0ce0*/  FSEL R12, R12, RZ, P3 ;  /* 0x000000ff0c0c7208 */ /* 0x000fe20001800000 */
[----:B------:R-:W-:Y:S01]  /*0cf0*/  FFMA R10, R10, R27, R35 ;  /* 0x0000001b0a0a7223 */ /* 0x000fe20000000023 */
[----:B------:R-:W-:Y:S01]  /*0d00*/  FSEL R22, R9, RZ, P4 ;  /* 0x000000ff09167208 */ /* 0x000fe20002000000 */
[----:B------:R0:W-:Y:S01]  /*0d10*/  STS [R19+0x400], R8 ;  /* 0x0004000813007388 */ /* 0x0001e20000000800 */
[----:B------:R-:W-:-:S02]  /*0d20*/  FSETP.GEU.AND P3, PT, R20, RZ, PT ;  /* 0x000000ff1400720b */ /* 0x000fc40003f6e000 */
[----:B------:R-:W-:Y:S01]  /*0d30*/  FSEL R2, R2, RZ, P2 ;  /* 0x000000ff02027208 */ /* 0x000fe20001000000 */
[----:B------:R-:W-:Y:S01]  /*0d40*/  STS [R15+0x800], R18 ;  /* 0x000800120f007388 */ /* 0x000fe20000000800 */
[----:B------:R-:W-:Y:S02]  /*0d50*/  FSETP.GEU.AND P4, PT, R31, RZ, PT ;  /* 0x000000ff1f00720b */ /* 0x000fe40003f8e000 */
[----:B------:R-:W-:Y:S01]  /*0d60*/  FSETP.GEU.AND P2, PT, R4, RZ, PT ;  /* 0x000000ff0400720b */ /* 0x000fe20003f4e000 */
[----:B------:R-:W-:Y:S01]  /*0d70*/  STS [R7+0xc00], R30 ;  /* 0x000c001e07007388 */ /* 0x000fe20000000800 */
[----:B------:R-:W-:Y:S02]  /*0d80*/  FSEL R20, R20, RZ, P3 ;  /* 0x000000ff14147208 */ /* 0x000fe40001800000 */
[----:B------:R-:W-:Y:S01]  /*0d90*/  FSETP.GEU.AND P3, PT, R29, RZ, PT ;  /* 0x000000ff1d00720b */ /* 0x000fe20003f6e000 */
[----:B------:R1:W-:Y:S01]  /*0da0*/  STS [R23+0x100], R6 ;  /* 0x0001000617007388 */ /* 0x0003e20000000800 */
[----:B0-----:R-:W-:-:S02]  /*0db0*/  FSEL R8, R4, RZ, P2 ;  /* 0x000000ff04087208 */ /* 0x001fc40001000000 */
[----:B------:R-:W-:Y:S01]  /*0dc0*/  FSETP.GEU.AND P2, PT, R10, RZ, PT ;  /* 0x000000ff0a00720b */ /* 0x000fe20003f4e000 */
[----:B------:R-:W-:Y:S04]  /*0dd0*/  STS [R19+0x500], R22 ;  /* 0x0005001613007388 */ /* 0x000fe80000000800 */
[----:B------:R0:W-:Y:S01]  /*0de0*/  STS [R15+0x900], R14 ;  /* 0x0009000e0f007388 */ /* 0x0001e20000000800 */
[----:B-1----:R-:W-:-:S03]  /*0df0*/  FSEL R6, R31, RZ, P4 ;  /* 0x000000ff1f067208 */ /* 0x002fc60002000000 */
[----:B------:R-:W-:Y:S01]  /*0e00*/  STS [R7+0xd00], R28 ;  /* 0x000d001c07007388 */ /* 0x000fe20000000800 */
[----:B------:R-:W-:-:S03]  /*0e10*/  FSEL R10, R10, RZ, P2 ;  /* 0x000000ff0a0a7208 */ /* 0x000fc60001000000 */
[----:B------:R-:W-:Y:S01]  /*0e20*/  STS [R23+0x200], R16 ;  /* 0x0002001017007388 */ /* 0x000fe20000000800 */
[----:B0-----:R-:W-:-:S03]  /*0e30*/  FSEL R14, R29, RZ, P3 ;  /* 0x000000ff1d0e7208 */ /* 0x001fc60001800000 */
[----:B------:R-:W-:Y:S04]  /*0e40*/  STS [R19+0x600], R12 ;  /* 0x0006000c13007388 */ /* 0x000fe80000000800 */
[----:B------:R-:W-:Y:S04]  /*0e50*/  STS [R15+0xa00], R6 ;  /* 0x000a00060f007388 */ /* 0x000fe80000000800 */
[----:B------:R0:W-:Y:S04]  /*0e60*/  STS [R7+0xe00], R2 ;  /* 0x000e000207007388 */ /* 0x0001e80000000800 */
[----:B------:R-:W-:Y:S04]  /*0e70*/  STS [R23+0x300], R20 ;  /* 0x0003001417007388 */ /* 0x000fe80000000800 */
[----:B------:R-:W-:Y:S04]  /*0e80*/  STS [R19+0x700], R8 ;  /* 0x0007000813007388 */ /* 0x000fe80000000800 */
[----:B------:R-:W-:Y:S04]  /*0e90*/  STS [R15+0xb00], R14 ;  /* 0x000b000e0f007388 */ /* 0x000fe80000000800 */
[----:B------:R1:W-:Y:S01]  /*0ea0*/  STS [R7+0xf00], R10 ;  /* 0x000f000a07007388 */ /* 0x0003e20000000800 */
[----:B------:R-:W-:-:S04]  /*0eb0*/  LOP3.LUT R4, R3, 0xff, RZ, 0xc0, !PT ;  /* 0x000000ff03047812 */ /* 0x000fc800078ec0ff */
[----:B------:R-:W-:Y:S01]  /*0ec0*/  LEA R4, R4, UR9, 0x2 ;  /* 0x0000000904047c11 */ /* 0x000fe2000f8e10ff */
[----:B------:R-:W-:Y:S01]  /*0ed0*/  BAR.SYNC.DEFER_BLOCKING 0x0 ;  /* 0x0000000000007b1d */ /* 0x000fe20000010000 */
[----:B------:R-:W-:-:S04]  /*0ee0*/  USHF.R.U32.HI UR9, URZ, 0x1f, UR13 ;  /* 0x0000001f3f097899 */ /* 0x000fc8000801160d */
[----:B------:R-:W-:Y:S02]  /*0ef0*/  ULEA.HI.SX32 UR13, UR13, UR9, 0x19 ;  /* 0x000000090d0d7291 */ /* 0x000fe4000f8fca3f */
[----:B------:R-:W-:Y:S01]  /*0f00*/  USHF.R.U32.HI UR9, URZ, 0x1f, UR11 ;  /* 0x0000001f3f097899 */ /* 0x000fe2000801160b */
[----:B------:R-:W-:Y:S01]  /*0f10*/  IMAD.U32 R5, RZ, RZ, UR6 ;  /* 0x00000006ff057e24 */ /* 0x000fe2000f8e00ff */
[----:B------:R-:W-:Y:S02]  /*0f20*/  UIADD3 UR5, UR4, 0xb, URZ ;  /* 0x0000000b04057890 */ /* 0x000fe4000fffe03f */
[----:B------:R-:W-:Y:S02]  /*0f30*/  ULEA.HI.SX32 UR12, UR11, UR9, 0x19 ;  /* 0x000000090b0c7291 */ /* 0x000fe4000f8fca3f */
[----:B------:R-:W-:Y:S01]  /*0f40*/  UIMAD UR15, UR13, -0x140, UR4 ;  /* 0xfffffec00d0f78a4 */ /* 0x000fe2000f8e0204 */
[----:B0-----:R-:W-:Y:S01]  /*0f50*/  MOV R2, UR7 ;  /* 0x0000000700027c02 */ /* 0x001fe20008000f00 */
[----:B------:R-:W-:Y:S01]  /*0f60*/  UIMAD UR10, UR12, -0x140, UR14 ;  /* 0xfffffec00c0a78a4 */ /* 0x000fe2000f8e020e */
[----:B------:R-:W-:Y:S01]  /*0f70*/  MOV R6, UR5 ;  /* 0x0000000500067c02 */ /* 0x000fe20008000f00 */
[----:B------:R-:W-:Y:S01]  /*0f80*/  UIADD3 UR9, UR4, 0x3, URZ ;  /* 0x0000000304097890 */ /* 0x000fe2000fffe03f */
[----:B------:R-:W-:Y:S01]  /*0f90*/  ISETP.LT.AND P3, PT, R5, 0x500, !P0 ;  /* 0x000005000500780c */ /* 0x000fe20004761270 */
[----:B------:R-:W0:Y:S01]  /*0fa0*/  LDS R11, [R4] ;  /* 0x00000000040b7984 */ /* 0x000e220000000800 */
[----:B------:R-:W-:-:S02]  /*0fb0*/  MOV R5, UR15 ;  /* 0x0000000f00057c02 */ /* 0x000fc40008000f00 */
[----:B------:R-:W-:Y:S01]  /*0fc0*/  ISETP.LT.AND P2, PT, R2, 0x500, !P0 ;  /* 0x000005000200780c */ /* 0x000fe20004741270 */
[----:B-1----:R-:W-:Y:S01]  /*0fd0*/  IMAD.U32 R7, RZ, RZ, UR14 ;  /* 0x0000000eff077e24 */ /* 0x002fe2000f8e00ff */
[----:B------:R-:W1:Y:S01]  /*0fe0*/  LDC.64 R2, c[0x0][0x238] ;  /* 0x00008e00ff027b82 */ /* 0x000e620000000a00 */
[----:B------:R-:W-:Y:S01]  /*0ff0*/  ISETP.LT.AND P4, PT, R6, 0x500, !P0 ;  /* 0x000005000600780c */ /* 0x000fe20004781270 */
[----:B------:R-:W2:Y:S01]  /*1000*/  LDS R13, [R4+0x404] ;  /* 0x00040400040d7984 */ /* 0x000ea20000000800 */
[----:B------:R-:W-:Y:S01]  /*1010*/  MOV R9, UR10 ;  /* 0x0000000a00097c02 */ /* 0x000fe20008000f00 */
[----:B------:R-:W-:Y:S01]  /*1020*/  UIMAD.WIDE UR10, UR9, 0x66666667, URZ ;  /* 0x66666667090a78a5 */ /* 0x000fe2000f8e023f */
[----:B------:R-:W-:Y:S01]  /*1030*/  MOV R6, UR13 ;  /* 0x0000000d00067c02 */ /* 0x000fe20008000f00 */
[----:B------:R-:W-:Y:S01]  /*1040*/  IMAD R5, R5, 0x3c1, R0 ;  /* 0x000003c105057824 */ /* 0x000fe200078e0200 */
[----:B------:R-:W-:Y:S01]  /*1050*/  ISETP.LT.AND P6, PT, R7, 0x500, !P0 ;  /* 0x000005000700780c */ /* 0x000fe200047c1270 */
[----:B------:R-:W3:Y:S02]  /*1060*/  LDS R15, [R4+0x808] ;  /* 0x00080800040f7984 */ /* 0x000ee40000000800 */
[----:B------:R-:W-:-:S02]  /*1070*/  IMAD R7, R6, 0x168600, R5 ;  /* 0x0016860006077824 */ /* 0x000fc400078e0205 */
[----:B------:R-:W-:Y:S01]  /*1080*/  IMAD.U32 R6, RZ, RZ, UR12 ;  /* 0x0000000cff067e24 */ /* 0x000fe2000f8e00ff */
[----:B------:R-:W-:Y:S01]  /*1090*/  UMOV UR12, UR11 ;  /* 0x0000000b000c7c82 */ /* 0x000fe20008000000 */
[----:B------:R-:W4:Y:S01]  /*10a0*/  LDS R17, [R4+0xc0c] ;  /* 0x000c0c0004117984 */ /* 0x000f220000000800 */
[----:B------:R-:W-:Y:S01]  /*10b0*/  USHF.R.U32.HI UR13, URZ, 0x1f, UR12 ;  /* 0x0000001f3f0d7899 */ /* 0x000fe2000801160c */
[----:B------:R-:W-:Y:S01]  /*10c0*/  IMAD R5, R9, 0x3c1, R0 ;  /* 0x000003c109057824 */ /* 0x000fe200078e0200 */
[----:B------:R-:W-:Y:S01]  /*10d0*/  UIADD3 UR14, UR4, 0x2, URZ ;  /* 0x00000002040e7890 */ /* 0x000fe2000fffe03f */
[----:B------:R-:W-:Y:S01]  /*10e0*/  LDS R19, [R4+0x1818] ;  /* 0x0018180004137984 */ /* 0x000fe20000000800 */
[----:B------:R-:W-:Y:S01]  /*10f0*/  ULEA.HI.SX32 UR13, UR12, UR13, 0x19 ;  /* 0x0000000d0c0d7291 */ /* 0x000fe2000f8fca3f */
[----:B------:R-:W-:Y:S01]  /*1100*/  MOV R10, UR9 ;  /* 0x00000009000a7c02 */ /* 0x000fe20008000f00 */
[----:B------:R-:W-:Y:S01]  /*1110*/  IMAD R5, R6, 0x168600, R5 ;  /* 0x0016860006057824 */ /* 0x000fe200078e0205 */
[----:B------:R-:W-:Y:S01]  /*1120*/  UIMAD.WIDE UR10, UR14, 0x66666667, URZ ;  /* 0x666666670e0a78a5 */ /* 0x000fe2000f8e023f */
[----:B------:R-:W-:Y:S01]  /*1130*/  LDS R23, [R4+0x2828] ;  /* 0x0028280004177984 */ /* 0x000fe20000000800 */
[----:B------:R-:W-:Y:S01]  /*1140*/  UIMAD UR9, UR13, -0x140, UR9 ;  /* 0xfffffec00d0978a4 */ /* 0x000fe2000f8e0209 */
[--C-:B-1----:R-:W-:Y:S01]  /*1150*/  IMAD.WIDE R8, R5, 0x4, R2.reuse ;  /* 0x0000000405087825 */ /* 0x102fe200078e0202 */
[----:B------:R-:W-:Y:S01]  /*1160*/  USHF.R.U32.HI UR10, URZ, 0x1f, UR11 ;  /* 0x0000001f3f0a7899 */ /* 0x000fe2000801160b */
[----:B------:R-:W-:Y:S02]  /*1170*/  LDS R25, [R4+0x2c2c] ;  /* 0x002c2c0004197984 */ /* 0x000fe40000000800 */
[----:B------:R-:W-:Y:S01]  /*1180*/  IMAD.WIDE R6, R7, 0x4, R2 ;  /* 0x0000000407067825 */ /* 0x000fe200078e0202 */
[----:B------:R-:W-:Y:S01]  /*1190*/  MOV R5, UR9 ;  /* 0x0000000900057c02 */ /* 0x000fe20008000f00 */
[----:B------:R-:W-:Y:S01]  /*11a0*/  UIADD3 UR9, UR4, 0x4, URZ ;  /* 0x0000000404097890 */ /* 0x000fe2000fffe03f */
[----:B------:R-:W-:Y:S01]  /*11b0*/  LDS R27, [R4+0x3030] ;  /* 0x00303000041b7984 */ /* 0x000fe20000000800 */
[----:B------:R-:W-:-:S02]  /*11c0*/  ULEA.HI.SX32 UR12, UR11, UR10, 0x19 ;  /* 0x0000000a0b0c7291 */ /* 0x000fc4000f8fca3f */
[----:B------:R-:W-:Y:S01]  /*11d0*/  UIMAD.WIDE UR10, UR9, 0x66666667, URZ ;  /* 0x66666667090a78a5 */ /* 0x000fe2000f8e023f */
[----:B0-----:R0:W-:Y:S01]  /*11e0*/  @P5 STG.E desc[UR22][R6.64], R11 ;  /* 0x0000000b06005986 */ /* 0x0011e2000c101916 */
[----:B------:R-:W-:-:S03]  /*11f0*/  UIMAD UR15, UR12, -0x140, UR14 ;  /* 0xfffffec00c0f78a4 */ /* 0x000fc6000f8e020e */
[----:B------:R-:W1:Y:S01]  /*1200*/  LDS R11, [R4+0x1010] ;  /* 0x00101000040b7984 */ /* 0x000e620000000800 */
[----:B------:R-:W-:Y:S01]  /*1210*/  ISETP.LT.AND P5, PT, R10, 0x500, !P0 ;  /* 0x000005000a00780c */ /* 0x000fe200047a1270 */
[----:B------:R-:W-:Y:S01]  /*1220*/  IMAD.U32 R10, RZ, RZ, UR14 ;  /* 0x0000000eff0a7e24 */ /* 0x000fe2000f8e00ff */
[----:B------:R-:W-:Y:S01]  /*1230*/  UIADD3 UR17, UR4, 0x5, URZ ;  /* 0x0000000504117890 */ /* 0x000fe2000fffe03f */
[----:B------:R-:W-:Y:S01]  /*1240*/  MOV R12, UR13 ;  /* 0x0000000d000c7c02 */ /* 0x000fe20008000f00 */
[----:B------:R-:W-:Y:S01]  /*1250*/  UMOV UR14, UR11 ;  /* 0x0000000b000e7c82 */ /* 0x000fe20008000000 */
[----:B------:R-:W-:Y:S01]  /*1260*/  IMAD R5, R5, 0x3c1, R0 ;  /* 0x000003c105057824 */ /* 0x000fe200078e0200 */
[----:B------:R-:W-:Y:S01]  /*1270*/  UIADD3 UR16, UR4, 0x6, URZ ;  /* 0x0000000604107890 */ /* 0x000fe2000fffe03f */
[----:B0-----:R-:W-:Y:S01]  /*1280*/  MOV R7, UR15 ;  /* 0x0000000f00077c02 */ /* 0x001fe20008000f00 */
[----:B------:R-:W-:Y:S01]  /*1290*/  IMAD.U32 R6, RZ, RZ, UR12 ;  /* 0x0000000cff067e24 */ /* 0x000fe2000f8e00ff */
[----:B------:R-:W-:Y:S01]  /*12a0*/  USHF.R.U32.HI UR15, URZ, 0x1f, UR14 ;  /* 0x0000001f3f0f7899 */ /* 0x000fe2000801160e */
[----:B------:R-:W-:Y:S01]  /*12b0*/  LDS R29, [R4+0x3434] ;  /* 0x00343400041d7984 */ /* 0x000fe20000000800 */
[----:B------:R-:W-:-:S02]  /*12c0*/  UIMAD.WIDE UR12, UR17, 0x66666667, URZ ;  /* 0x66666667110c78a5 */ /* 0x000fc4000f8e023f */
[----:B------:R-:W-:Y:S01]  /*12d0*/  ULEA.HI.SX32 UR15, UR14, UR15, 0x19 ;  /* 0x0000000f0e0f7291 */ /* 0x000fe2000f8fca3f */
[----:B--2---:R0:W-:Y:S01]  /*12e0*/  @P6 STG.E desc[UR22][R8.64], R13 ;  /* 0x0000000d08006986 */ /* 0x0041e2000c101916 */
[----:B------:R-:W-:Y:S01]  /*12f0*/  ISETP.LT.AND P6, PT, R10, 0x500, !P0 ;  /* 0x000005000a00780c */ /* 0x000fe200047c1270 */
[----:B------:R-:W-:Y:S02]  /*1300*/  USHF.R.U32.HI UR12, URZ, 0x1f, UR13 ;  /* 0x0000001f3f0c7899 */ /* 0x000fe4000801160d */
[----:B------:R-:W2:Y:S01]  /*1310*/  LDS R13, [R4+0x1414] ;  /* 0x00141400040d7984 */ /* 0x000ea20000000800 */
[----:B------:R-:W-:Y:S01]  /*1320*/  MOV R10, UR9 ;  /* 0x00000009000a7c02 */ /* 0x000fe20008000f00 */
[----:B------:R-:W-:Y:S02]  /*1330*/  UIMAD UR9, UR15, -0x140, UR9 ;  /* 0xfffffec00f0978a4 */ /* 0x000fe4000f8e0209 */
[----:B------:R-:W-:Y:S01]  /*1340*/  UIADD3 UR20, UR4, 0x7, URZ ;  /* 0x0000000704147890 */ /* 0x000fe2000fffe03f */
[----:B------:R-:W-:Y:S01]  /*1350*/  LDS R31, [R4+0x3838] ;  /* 0x00383800041f7984 */ /* 0x000fe20000000800 */
[----:B0-----:R-:W-:-:S02]  /*1360*/  IMAD R9, R12, 0x168600, R5 ;  /* 0x001686000c097824 */ /* 0x001fc400078e0205 */
[----:B------:R-:W-:Y:S01]  /*1370*/  IMAD R5, R7, 0x3c1, R0 ;  /* 0x000003c107057824 */ /* 0x000fe200078e0200 */
[----:B------:R-:W-:-:S03]  /*1380*/  ULEA.HI.SX32 UR12, UR13, UR12, 0x19 ;  /* 0x0000000c0d0c7291 */ /* 0x000fc6000f8fca3f */
[----:B------:R-:W-:Y:S01]  /*1390*/  IMAD R5, R6, 0x168600, R5 ;  /* 0x0016860006057824 */ /* 0x000fe200078e0205 */
[----:B------:R-:W-:Y:S02]  /*13a0*/  UIMAD.WIDE UR10, UR16, 0x66666667, URZ ;  /* 0x66666667100a78a5 */ /* 0x000fe4000f8e023f */
[----:B------:R-:W-:Y:S01]  /*13b0*/  UIMAD UR10, UR12, -0x140, UR17 ;  /* 0xfffffec00c0a78a4 */ /* 0x000fe2000f8e0211 */
[--C-:B------:R-:W-:Y:S01]  /*13c0*/  IMAD.WIDE R6, R5, 0x4, R2.reuse ;  /* 0x0000000405067825 */ /* 0x100fe200078e0202 */
[----:B------:R-:W-:Y:S01]  /*13d0*/  MOV R5, UR9 ;  /* 0x0000000900057c02 */ /* 0x000fe20008000f00 */
[----:B------:R-:W-:Y:S01]  /*13e0*/  USHF.R.U32.HI UR9, URZ, 0x1f, UR11 ;  /* 0x0000001f3f097899 */ /* 0x000fe2000801160b */
[----:B------:R-:W-:Y:S01]  /*13f0*/  MOV R12, UR15 ;  /* 0x0000000f000c7c02 */ /* 0x000fe20008000f00 */
[----:B------:R-:W-:Y:S01]  /*1400*/  IMAD.WIDE R8, R9, 0x4, R2 ;  /* 0x0000000409087825 */ /* 0x000fe200078e0202 */
[----:B---3--:R0:W-:Y:S01]  /*1410*/  @P6 STG.E desc[UR22][R6.64], R15 ;  /* 0x0000000f06006986 */ /* 0x0081e2000c101916 */
[----:B------:R-:W-:Y:S01]  /*1420*/  ULEA.HI.SX32 UR14, UR11, UR9, 0x19 ;  /* 0x000000090b0e7291 */ /* 0x000fe2000f8fca3f */
[----:B------:R-:W-:Y:S01]  /*1430*/  ISETP.LT.AND P6, PT, R10, 0x500, !P0 ;  /* 0x000005000a00780c */ /* 0x000fe200047c1270 */
[----:B------:R-:W-:Y:S01]  /*1440*/  IMAD R5, R5, 0x3c1, R0 ;  /* 0x000003c105057824 */ /* 0x000fe200078e0200 */
[----:B----4-:R3:W-:Y:S01]  /*1450*/  @P5 STG.E desc[UR22][R8.64], R17 ;  /* 0x0000001108005986 */ /* 0x0107e2000c101916 */
[----:B------:R-:W-:Y:S01]  /*1460*/  UIMAD UR13, UR14, -0x140, UR16 ;  /* 0xfffffec00e0d78a4 */ /* 0x000fe2000f8e0210 */
[----:B------:R-:W-:Y:S01]  /*1470*/  IMAD.U32 R10, RZ, RZ, UR17 ;  /* 0x00000011ff0a7e24 */ /* 0x000fe2000f8e00ff */
[----:B0-----:R-:W-:Y:S01]  /*1480*/  MOV R15, UR10 ;  /* 0x0000000a000f7c02 */ /* 0x001fe20008000f00 */
[----:B------:R-:W-:-:S02]  /*1490*/  IMAD R7, R12, 0x168600, R5 ;  /* 0x001686000c077824 */ /* 0x000fc400078e0205 */
[----:B---3--:R-:W-:Y:S02]  /*14a0*/  IMAD.U32 R8, RZ, RZ, UR12 ;  /* 0x0000000cff087e24 */ /* 0x008fe4000f8e00ff */
[----:B------:R-:W-:Y:S01]  /*14b0*/  IMAD R5, R15, 0x3c1, R0 ;  /* 0x000003c10f057824 */ /* 0x000fe200078e0200 */
[----:B------:R-:W-:Y:S01]  /*14c0*/  UIMAD.WIDE UR10, UR8, 0x66666667, URZ ;  /* 0x66666667080a78a5 */ /* 0x000fe2000f8e023f */
[----:B------:R-:W-:Y:S01]  /*14d0*/  IMAD.WIDE R6, R7, 0x4, R2 ;  /* 0x0000000407067825 */ /* 0x000fe200078e0202 */
[----:B------:R-:W-:-:S03]  /*14e0*/  ISETP.LT.AND P5, PT, R10, 0x500, !P0 ;  /* 0x000005000a00780c */ /* 0x000fc600047a1270 */
[----:B------:R-:W-:Y:S01]  /*14f0*/  IMAD R9, R8, 0x168600, R5 ;  /* 0x0016860008097824 */ /* 0x000fe200078e0205 */
[----:B------:R-:W-:Y:S01]  /*1500*/  MOV R5, UR13 ;  /* 0x0000000d00057c02 */ /* 0x000fe20008000f00 */
[----:B------:R-:W-:Y:S01]  /*1510*/  UIMAD.WIDE UR12, UR7, 0x66666667, URZ ;  /* 0x66666667070c78a5 */ /* 0x000fe2000f8e023f */
[----:B------:R-:W-:Y:S01]  /*1520*/  MOV R10, UR16 ;  /* 0x00000010000a7c02 */ /* 0x000fe20008000f00 */
[----:B------:R-:W-:Y:S01]  /*1530*/  USHF.R.U32.HI UR10, URZ, 0x1f, UR11 ;  /* 0x0000001f3f0a7899 */ /* 0x000fe2000801160b */
[----:B-1----:R0:W-:Y:S01]  /*1540*/  @P6 STG.E desc[UR22][R6.64], R11 ;  /* 0x0000000b06006986 */ /* 0x0021e2000c101916 */
[----:B------:R-:W-:Y:S01]  /*1550*/  IMAD.U32 R12, RZ, RZ, UR14 ;  /* 0x0000000eff0c7e24 */ /* 0x000fe2000f8e00ff */
[----:B------:R-:W-:Y:S01]  /*1560*/  ISETP.LT.AND P6, PT, R10, 0x500, !P0 ;  /* 0x000005000a00780c */ /* 0x000fe200047c1270 */
[----:B------:R-:W-:Y:S01]  /*1570*/  IMAD R5, R5, 0x3c1, R0 ;  /* 0x000003c105057824 */ /* 0x000fe200078e0200 */
[----:B------:R-:W-:Y:S02]  /*1580*/  UIMAD.WIDE UR14, UR6, 0x66666667, URZ ;  /* 0x66666667060e78a5 */ /* 0x000fe4000f8e023f */
[----:B------:R-:W-:-:S02]  /*1590*/  USHF.R.U32.HI UR12, URZ, 0x1f, UR13 ;  /* 0x0000001f3f0c7899 */ /* 0x000fc4000801160d */
[----:B------:R-:W-:Y:S01]  /*15a0*/  ULEA.HI.SX32 UR10, UR11, UR10, 0x19 ;  /* 0x0000000a0b0a7291 */ /* 0x000fe2000f8fca3f */
[----:B------:R-:W-:Y:S01]  /*15b0*/  IMAD R5, R12, 0x168600, R5 ;  /* 0x001686000c057824 */ /* 0x000fe200078e0205 */
[----:B------:R-:W-:Y:S01]  /*15c0*/  UIMAD.WIDE UR16, UR5, 0x66666667, URZ ;  /* 0x66666667051078a5 */ /* 0x000fe2000f8e023f */
[--C-:B------:R-:W-:Y:S01]  /*15d0*/  IMAD.WIDE R8, R9, 0x4, R2.reuse ;  /* 0x0000000409087825 */ /* 0x100fe200078e0202 */
[----:B------:R-:W-:Y:S02]  /*15e0*/  USHF.R.U32.HI UR11, URZ, 0x1f, UR15 ;  /* 0x0000001f3f0b7899 */ /* 0x000fe4000801160f */
[----:B------:R-:W-:Y:S02]  /*15f0*/  UIMAD UR14, UR10, -0x140, UR8 ;  /* 0xfffffec00a0e78a4 */ /* 0x000fe4000f8e0208 */
[----:B------:R-:W-:Y:S01]  /*1600*/  ULEA.HI.SX32 UR12, UR13, UR12, 0x19 ;  /* 0x0000000c0d0c7291 */ /* 0x000fe2000f8fca3f */
[----:B0-----:R-:W-:Y:S01]  /*1610*/  IMAD.WIDE R6, R5, 0x4, R2 ;  /* 0x0000000405067825 */ /* 0x001fe200078e0202 */
[----:B------:R-:W-:-:S02]  /*1620*/  USHF.R.U32.HI UR8, URZ, 0x1f, UR17 ;  /* 0x0000001f3f087899 */ /* 0x000fc40008011611 */
[----:B------:R-:W-:Y:S01]  /*1630*/  ULEA.HI.SX32 UR11, UR15, UR11, 0x19 ;  /* 0x0000000b0f0b7291 */ /* 0x000fe2000f8fca3f */
[----:B--2---:R0:W-:Y:S01]  /*1640*/  @P5 STG.E desc[UR22][R8.64], R13 ;  /* 0x0000000d08005986 */ /* 0x0041e2000c101916 */
[----:B------:R-:W-:Y:S01]  /*1650*/  UIMAD UR7, UR12, -0x140, UR7 ;  /* 0xfffffec00c0778a4 */ /* 0x000fe2000f8e0207 */
[----:B------:R-:W-:Y:S01]  /*1660*/  MOV R5, UR20 ;  /* 0x0000001400057c02 */ /* 0x000fe20008000f00 */
[----:B------:R-:W-:Y:S01]  /*1670*/  UIADD3 UR9, UR4, 0xa, URZ ;  /* 0x0000000a04097890 */ /* 0x000fe2000fffe03f */
[----:B------:R1:W-:Y:S01]  /*1680*/  @P6 STG.E desc[UR22][R6.64], R19 ;  /* 0x0000001306006986 */ /* 0x0003e2000c101916 */
[----:B------:R-:W-:Y:S02]  /*1690*/  ULEA.HI.SX32 UR8, UR17, UR8, 0x19 ;  /* 0x0000000811087291 */ /* 0x000fe4000f8fca3f */
[----:B------:R-:W-:Y:S01]  /*16a0*/  UIMAD UR6, UR11, -0x140, UR6 ;  /* 0xfffffec00b0678a4 */ /* 0x000fe2000f8e0206 */
[----:B------:R-:W-:Y:S01]  /*16b0*/  ISETP.LT.AND P6, PT, R5, 0x500, !P0 ;  /* 0x000005000500780c */ /* 0x000fe200047c1270 */
[----:B------:R-:W-:Y:S01]  /*16c0*/  UIMAD.WIDE UR18, UR9, 0x66666667, URZ ;  /* 0x66666667091278a5 */ /* 0x000fe2000f8e023f */
[----:B------:R-:W2:Y:S01]  /*16d0*/  LDS R19, [R4+0x1c1c] ;  /* 0x001c1c0004137984 */ /* 0x000ea20000000800 */
[----:B0-----:R-:W-:Y:S01]  /*16e0*/  IMAD.U32 R9, RZ, RZ, UR14 ;  /* 0x0000000eff097e24 */ /* 0x001fe2000f8e00ff */
[----:B------:R-:W-:Y:S01]  /*16f0*/  UIMAD UR5, UR8, -0x140, UR5 ;  /* 0xfffffec0080578a4 */ /* 0x000fe2000f8e0205 */
[----:B-1----:R-:W-:-:S02]  /*1700*/  MOV R6, UR10 ;  /* 0x0000000a00067c02 */ /* 0x002fc40008000f00 */
[--C-:B------:R-:W-:Y:S01]  /*1710*/  IMAD R5, R9, 0x3c1, R0.reuse ;  /* 0x000003c109057824 */ /* 0x100fe200078e0200 */
[----:B------:R-:W-:Y:S01]  /*1720*/  MOV R7, UR7 ;  /* 0x0000000700077c02 */ /* 0x000fe20008000f00 */
[----:B------:R-:W-:Y:S01]  /*1730*/  USHF.R.U32.HI UR13, URZ, 0x1f, UR19 ;  /* 0x0000001f3f0d7899 */ /* 0x000fe20008011613 */
[----:B------:R-:W-:Y:S01]  /*1740*/  MOV R9, UR6 ;  /* 0x0000000600097c02 */ /* 0x000fe20008000f00 */
[----:B------:R-:W-:Y:S01]  /*1750*/  IMAD R5, R6, 0x168600, R5 ;  /* 0x0016860006057824 */ /* 0x000fe200078e0205 */
[----:B------:R-:W-:Y:S01]  /*1760*/  UIMAD.WIDE UR6, UR20, 0x66666667, URZ ;  /* 0x66666667140678a5 */ /* 0x000fe2000f8e023f */
[----:B------:R-:W-:Y:S02]  /*1770*/  IMAD.U32 R6, RZ, RZ, UR12 ;  /* 0x0000000cff067e24 */ /* 0x000fe4000f8e00ff */
[--C-:B------:R-:W-:Y:S01]  /*1780*/  IMAD R7, R7, 0x3c1, R0.reuse ;  /* 0x000003c107077824 */ /* 0x100fe200078e0200 */
[----:B------:R-:W-:Y:S01]  /*1790*/  ULEA.HI.SX32 UR13, UR19, UR13, 0x19 ;  /* 0x0000000d130d7291 */ /* 0x000fe2000f8fca3f */
[----:B------:R-:W-:Y:S01]  /*17a0*/  IMAD.U32 R11, RZ, RZ, UR5 ;  /* 0x00000005ff0b7e24 */ /* 0x000fe2000f8e00ff */
[----:B------:R-:W-:Y:S01]  /*17b0*/  USHF.R.U32.HI UR5, URZ, 0x1f, UR7 ;  /* 0x0000001f3f057899 */ /* 0x000fe20008011607 */
[----:B------:R-:W-:Y:S01]  /*17c0*/  IMAD R7, R6, 0x168600, R7 ;  /* 0x0016860006077824 */ /* 0x000fe200078e0207 */
[----:B------:R-:W-:Y:S01]  /*17d0*/  MOV R10, UR9 ;  /* 0x00000009000a7c02 */ /* 0x000fe20008000f00 */
[----:B------:R-:W-:Y:S01]  /*17e0*/  UIMAD UR9, UR13, -0x140, UR9 ;  /* 0xfffffec00d0978a4 */ /* 0x000fe2000f8e0209 */
[----:B------:R-:W-:Y:S01]  /*17f0*/  MOV R6, UR11 ;  /* 0x0000000b00067c02 */ /* 0x000fe20008000f00 */
[--C-:B------:R-:W-:Y:S01]  /*1800*/  IMAD R9, R9, 0x3c1, R0.reuse ;  /* 0x000003c109097824 */ /* 0x100fe200078e0200 */
[----:B------:R-:W-:Y:S01]  /*1810*/  ULEA.HI.SX32 UR5, UR7, UR5, 0x19 ;  /* 0x0000000507057291 */ /* 0x000fe2000f8fca3f */
[----:B------:R-:W-:-:S02]  /*1820*/  IMAD R11, R11, 0x3c1, R0 ;  /* 0x000003c10b0b7824 */ /* 0x000fc400078e0200 */
[----:B------:R-:W-:Y:S01]  /*1830*/  IMAD R9, R6, 0x168600, R9 ;  /* 0x0016860006097824 */ /* 0x000fe200078e0209 */
[----:B------:R-:W-:Y:S01]  /*1840*/  MOV R6, UR8 ;  /* 0x0000000800067c02 */ /* 0x000fe20008000f00 */
[----:B------:R-:W-:Y:S01]  /*1850*/  UIMAD UR20, UR5, -0x140, UR20 ;  /* 0xfffffec0051478a4 */ /* 0x000fe2000f8e0214 */
[----:B------:R-:W-:-:S03]  /*1860*/  MOV R13, UR9 ;  /* 0x00000009000d7c02 */ /* 0x000fc60008000f00 */
[----:B------:R-:W-:Y:S02]  /*1870*/  IMAD R11, R6, 0x168600, R11 ;  /* 0x00168600060b7824 */ /* 0x000fe400078e020b */
[----:B------:R-:W-:Y:S01]  /*1880*/  IMAD.U32 R6, RZ, RZ, UR13 ;  /* 0x0000000dff067e24 */ /* 0x000fe2000f8e00ff */
[----:B------:R-:W-:Y:S01]  /*1890*/  MOV R15, UR20 ;  /* 0x00000014000f7c02 */ /* 0x000fe20008000f00 */
[----:B------:R-:W-:Y:S01]  /*18a0*/  IMAD R13, R13, 0x3c1, R0 ;  /* 0x000003c10d0d7824 */ /* 0x000fe200078e0200 */
[----:B------:R-:W-:-:S03]  /*18b0*/  MOV R17, UR5 ;  /* 0x0000000500117c02 */ /* 0x000fc60008000f00 */
[----:B------:R-:W-:Y:S02]  /*18c0*/  IMAD R13, R6, 0x168600, R13 ;  /* 0x00168600060d7824 */ /* 0x000fe400078e020d */
[----:B------:R-:W-:Y:S01]  /*18d0*/  IMAD R6, R15, 0x3c1, R0 ;  /* 0x000003c10f067824 */ /* 0x000fe200078e0200 */
[----:B------:R-:W-:-:S03]  /*18e0*/  UIADD3 UR5, UR4, 0x8, URZ ;  /* 0x0000000804057890 */ /* 0x000fc6000fffe03f */
[----:B------:R-:W-:Y:S01]  /*18f0*/  IMAD R15, R17, 0x168600, R6 ;  /* 0x00168600110f7824 */ /* 0x000fe200078e0206 */
[----:B------:R-:W-:-:S03]  /*1900*/  UIMAD.WIDE UR6, UR5, 0x66666667, URZ ;  /* 0x66666667050678a5 */ /* 0x000fc6000f8e023f */
[----:B------:R-:W-:Y:S01]  /*1910*/  IMAD.WIDE R14, R15, 0x4, R2 ;  /* 0x000000040f0e7825 */ /* 0x000fe200078e0202 */
[----:B------:R-:W-:-:S04]  /*1920*/  USHF.R.U32.HI UR6, URZ, 0x1f, UR7 ;  /* 0x0000001f3f067899 */ /* 0x000fc80008011607 */
[----:B--2---:R0:W-:Y:S04]  /*1930*/  @P6 STG.E desc[UR22][R14.64], R19 ;  /* 0x000000130e006986 */ /* 0x0041e8000c101916 */
[----:B------:R-:W1:Y:S01]  /*1940*/  LDS R19, [R4+0x2020] ;  /* 0x0020200004137984 */ /* 0x000e620000000800 */
[----:B------:R-:W-:Y:S01]  /*1950*/  ULEA.HI.SX32 UR6, UR7, UR6, 0x19 ;  /* 0x0000000607067291 */ /* 0x000fe2000f8fca3f */
[----:B------:R-:W-:-:S03]  /*1960*/  MOV R6, UR5 ;  /* 0x0000000500067c02 */ /* 0x000fc60008000f00 */
[----:B------:R-:W-:Y:S02]  /*1970*/  UIMAD UR5, UR6, -0x140, UR5 ;  /* 0xfffffec0060578a4 */ /* 0x000fe4000f8e0205 */
[----:B------:R-:W-:-:S04]  /*1980*/  MOV R21, UR6 ;  /* 0x0000000600157c02 */ /* 0x000fc80008000f00 */
[----:B------:R-:W-:Y:S01]  /*1990*/  IMAD.U32 R17, RZ, RZ, UR5 ;  /* 0x00000005ff117e24 */ /* 0x000fe2000f8e00ff */
[----:B------:R-:W-:-:S04]  /*19a0*/  UIADD3 UR5, UR4, 0x9, URZ ;  /* 0x0000000904057890 */ /* 0x000fc8000fffe03f */
[----:B------:R-:W-:Y:S01]  /*19b0*/  UIMAD.WIDE UR6, UR5, 0x66666667, URZ ;  /* 0x66666667050678a5 */ /* 0x000fe2000f8e023f */
[----:B------:R-:W-:Y:S01]  /*19c0*/  ISETP.LT.AND P6, PT, R6, 0x500, !P0 ;  /* 0x000005000600780c */ /* 0x000fe200047c1270 */
[----:B------:R-:W-:Y:S02]  /*19d0*/  IMAD R6, R17, 0x3c1, R0 ;  /* 0x000003c111067824 */ /* 0x000fe400078e0200 */
[----:B------:R-:W-:Y:S02]  /*19e0*/  USHF.R.U32.HI UR6, URZ, 0x1f, UR7 ;  /* 0x0000001f3f067899 */ /* 0x000fe40008011607 */
[----:B------:R-:W-:Y:S02]  /*19f0*/  IMAD R17, R21, 0x168600, R6 ;  /* 0x0016860015117824 */ /* 0x000fe400078e0206 */
[----:B------:R-:W-:Y:S01]  /*1a00*/  ULEA.HI.SX32 UR6, UR7, UR6, 0x19 ;  /* 0x0000000607067291 */ /* 0x000fe2000f8fca3f */
[----:B------:R-:W-:-:S03]  /*1a10*/  MOV R6, UR5 ;  /* 0x0000000500067c02 */ /* 0x000fc60008000f00 */
[----:B------:R-:W-:Y:S01]  /*1a20*/  UIMAD UR5, UR6, -0x140, UR5 ;  /* 0xfffffec0060578a4 */ /* 0x000fe2000f8e0205 */
[----:B0-----:R-:W-:-:S05]  /*1a30*/  IMAD.WIDE R14, R17, 0x4, R2 ;  /* 0x00000004110e7825 */ /* 0x001fca00078e0202 */
[----:B------:R-:W-:Y:S01]  /*1a40*/  MOV R17, UR5 ;  /* 0x0000000500117c02 */ /* 0x000fe20008000f00 */
[----:B------:R-:W-:Y:S01]  /*1a50*/  IMAD.U32 R21, RZ, RZ, UR6 ;  /* 0x00000006ff157e24 */ /* 0x000fe2000f8e00ff */
[----:B-1----:R0:W-:Y:S01]  /*1a60*/  @P6 STG.E desc[UR22][R14.64], R19 ;  /* 0x000000130e006986 */ /* 0x0021e2000c101916 */
[----:B------:R-:W-:Y:S02]  /*1a70*/  ISETP.LT.AND P6, PT, R6, 0x500, !P0 ;  /* 0x000005000600780c */ /* 0x000fe400047c1270 */
[----:B------:R-:W-:-:S04]  /*1a80*/  IMAD R6, R17, 0x3c1, R0 ;  /* 0x000003c111067824 */ /* 0x000fc800078e0200 */
[----:B------:R-:W-:Y:S02]  /*1a90*/  IMAD R17, R21, 0x168600, R6 ;  /* 0x0016860015117824 */ /* 0x000fe400078e0206 */
[----:B------:R-:W1:Y:S01]  /*1aa0*/  LDS R21, [R4+0x2424] ;  /* 0x0024240004157984 */ /* 0x000e620000000800 */
[----:B------:R-:W-:-:S04]  /*1ab0*/  UIADD3 UR6, UR4, 0xf, URZ ;  /* 0x0000000f04067890 */ /* 0x000fc8000fffe03f */
[----:B------:R-:W-:-:S04]  /*1ac0*/  UIMAD.WIDE UR4, UR6, 0x66666667, URZ ;  /* 0x66666667060478a5 */ /* 0x000fc8000f8e023f */
[----:B------:R-:W-:Y:S01]  /*1ad0*/  USHF.R.U32.HI UR4, URZ, 0x1f, UR5 ;  /* 0x0000001f3f047899 */ /* 0x000fe20008011605 */
[----:B------:R-:W-:-:S03]  /*1ae0*/  MOV R6, UR6 ;  /* 0x0000000600067c02 */ /* 0x000fc60008000f00 */
[----:B------:R-:W-:-:S04]  /*1af0*/  ULEA.HI.SX32 UR4, UR5, UR4, 0x19 ;  /* 0x0000000405047291 */ /* 0x000fc8000f8fca3f */
[----:B------:R-:W-:Y:S01]  /*1b00*/  UIMAD UR6, UR4, -0x140, UR6 ;  /* 0xfffffec0040678a4 */ /* 0x000fe2000f8e0206 */
[----:B------:R-:W-:-:S05]  /*1b10*/  ISETP.LT.AND P5, PT, R10, 0x500, !P0 ;  /* 0x000005000a00780c */ /* 0x000fca00047a1270 */
[----:B0-----:R-:W-:Y:S02]  /*1b20*/  MOV R15, UR6 ;  /* 0x00000006000f7c02 */ /* 0x001fe40008000f00 */
[----:B------:R-:W-:Y:S01]  /*1b30*/  ISETP.LT.AND P0, PT, R6, 0x500, !P0 ;  /* 0x000005000600780c */ /* 0x000fe20004701270 */
[----:B------:R-:W-:-:S04]  /*1b40*/  IMAD.WIDE R12, R13, 0x4, R2 ;  /* 0x000000040d0c7825 */ /* 0x000fc800078e0202 */
[----:B------:R-:W-:Y:S02]  /*1b50*/  IMAD R0, R15, 0x3c1, R0 ;  /* 0x000003c10f007824 */ /* 0x000fe400078e0200 */
[----:B------:R-:W-:-:S04]  /*1b60*/  IMAD.WIDE R14, R17, 0x4, R2 ;  /* 0x00000004110e7825 */ /* 0x000fc800078e0202 */
[----:B------:R-:W-:-:S04]  /*1b70*/  IMAD.WIDE R10, R11, 0x4, R2 ;  /* 0x000000040b0a7825 */ /* 0x000fc800078e0202 */
[--C-:B------:R-:W-:Y:S01]  /*1b80*/  IMAD.WIDE R8, R9, 0x4, R2.reuse ;  /* 0x0000000409087825 */ /* 0x100fe200078e0202 */
[----:B-1----:R0:W-:Y:S03]  /*1b90*/  @P6 STG.E desc[UR22][R14.64], R21 ;  /* 0x000000150e006986 */ /* 0x0021e6000c101916 */
[--C-:B------:R-:W-:Y:S01]  /*1ba0*/  IMAD.WIDE R6, R7, 0x4, R2.reuse ;  /* 0x0000000407067825 */ /* 0x100fe200078e0202 */
[----:B------:R0:W-:Y:S03]  /*1bb0*/  @P5 STG.E desc[UR22][R12.64], R23 ;  /* 0x000000170c005986 */ /* 0x0001e6000c101916 */
[----:B------:R-:W-:Y:S01]  /*1bc0*/  IMAD.WIDE R16, R5, 0x4, R2 ;  /* 0x0000000405107825 */ /* 0x000fe200078e0202 */
[----:B------:R0:W-:Y:S01]  /*1bd0*/  @P4 STG.E desc[UR22][R10.64], R25 ;  /* 0x000000190a004986 */ /* 0x0001e2000c101916 */
[----:B------:R-:W-:-:S03]  /*1be0*/  MOV R19, UR4 ;  /* 0x0000000400137c02 */ /* 0x000fc60008000f00 */
[----:B------:R0:W-:Y:S04]  /*1bf0*/  @P3 STG.E desc[UR22][R8.64], R27 ;  /* 0x0000001b08003986 */ /* 0x0001e8000c101916 */
[----:B------:R0:W-:Y:S01]  /*1c00*/  @P2 STG.E desc[UR22][R6.64], R29 ;  /* 0x0000001d06002986 */ /* 0x0001e2000c101916 */
[----:B------:R-:W-:-:S03]  /*1c10*/  IMAD R19, R19, 0x168600, R0 ;  /* 0x0016860013137824 */ /* 0x000fc600078e0200 */
[----:B------:R0:W-:Y:S02]  /*1c20*/  @P1 STG.E desc[UR22][R16.64], R31 ;  /* 0x0000001f10001986 */ /* 0x0001e4000c101916 */
[----:B0-----:R-:W-:Y:S05]  /*1c30*/  @!P0 EXIT ;  /* 0x000000000000894d */ /* 0x001fea0003800000 */
[----:B------:R-:W0:Y:S01]  /*1c40*/  LDS R5, [R4+0x3c3c] ;  /* 0x003c3c0004057984 */ /* 0x000e220000000800 */
[----:B------:R-:W-:-:S05]  /*1c50*/  IMAD.WIDE R2, R19, 0x4, R2 ;  /* 0x0000000413027825 */ /* 0x000fca00078e0202 */
[----:B0-----:R-:W-:Y:S01]  /*1c60*/  STG.E desc[UR22][R2.64], R5 ;  /* 0x0000000502007986 */ /* 0x001fe2000c101916 */
[----:B------:R-:W-:Y:S05]  /*1c70*/  EXIT ;  /* 0x000000000000794d */ /* 0x000fea0003800000 */
.L_x_0:
[----:B------:R-:W-:-:S00]  /*1c80*/  BRA `(.L_x_0) ;  /* 0xfffffffc00fc7947 */ /* 0x000fc0000383ffff */
[----:B------:R-:W-:-:S00]  /*1c90*/  NOP ;  /* 0x0000000000007918 */ /* 0x000fc00000000000 */
        /* <DEDUP_REMOVED lines=14> */
.L_x_1:


//--------------------- .nv.global.init           --------------------------
	.section	.nv.global.init,"aw",@progbits
.nv.global.init:
	.type		_$_str,@object
	.size		_$_str,(_$_str_$_2 - _$_str)
_$_str:
        /*0000*/ 	.byte	0x5f, 0x5f, 0x43, 0x55, 0x44, 0x41, 0x5f, 0x46, 0x54, 0x5a, 0x00
	.type		_$_str_$_2,@object
	.size		_$_str_$_2,(.L_1 - _$_str_$_2)
_$_str_$_2:
        /*000b*/ 	.byte	0x5f, 0x5f, 0x43, 0x55, 0x44, 0x41, 0x5f, 0x50, 0x52, 0x45, 0x43, 0x5f, 0x53, 0x51, 0x52, 0x54
        /*001b*/ 	.byte	0x00
.L_1:


//--------------------- .nv.shared.triton_poi_fused__native_batch_norm_legit_no_training_relu_10 --------------------------
	.section	.nv.shared.triton_poi_fused__native_batch_norm_legit_no_training_relu_10,"aw",@nobits
	.sectionflags	@""
	.align	16
	.zero		1024


//--------------------- .nv.constant0.triton_poi_fused__native_batch_norm_legit_no_training_relu_10 --------------------------
	.section	.nv.constant0.triton_poi_fused__native_batch_norm_legit_no_training_relu_10,"a",@progbits
	.sectionflags	@""
	.align	4
.nv.constant0.triton_poi_fused__native_batch_norm_legit_no_training_relu_10:
	.zero		584
